	.headerflags	@"EF_CUDA_TEXMODE_UNIFIED EF_CUDA_64BIT_ADDRESS EF_CUDA_ACCELERATORS EF_CUDA_SM90 EF_CUDA_VIRTUAL_SM(EF_CUDA_SM90)"
	.elftype	@"ET_EXEC"


//--------------------- .nv.info                  --------------------------
	.section	.nv.info,"",@"SHT_CUDA_INFO"
	.align	4


	//----- nvinfo : EIATTR_REGCOUNT
	.align		4
        /*0000*/ 	.byte	0x04, 0x2f
        /*0002*/ 	.short	(.L_1 - .L_0)
	.align		4
.L_0:
        /*0004*/ 	.word	index@(triton_poi_fused_add_convolution_49)
        /*0008*/ 	.word	0x00000012


	//----- nvinfo : EIATTR_MIN_STACK_SIZE
	.align		4
.L_1:
        /*000c*/ 	.byte	0x04, 0x12
        /*000e*/ 	.short	(.L_3 - .L_2)
	.align		4
.L_2:
        /*0010*/ 	.word	index@(triton_poi_fused_add_convolution_49)
        /*0014*/ 	.word	0x00000000


	//----- nvinfo : EIATTR_FRAME_SIZE
	.align		4
.L_3:
        /*0018*/ 	.byte	0x04, 0x11
        /*001a*/ 	.short	(.L_5 - .L_4)
	.align		4
.L_4:
        /*001c*/ 	.word	index@(triton_poi_fused_add_convolution_49)
        /*0020*/ 	.word	0x00000000


	//----- nvinfo : EIATTR_MIN_STACK_SIZE
	.align		4
.L_5:
        /*0024*/ 	.byte	0x04, 0x12
        /*0026*/ 	.short	(.L_7 - .L_6)
	.align		4
.L_6:
        /*0028*/ 	.word	index@(triton_poi_fused_add_convolution_49)
        /*002c*/ 	.word	0x00000000
.L_7:


//--------------------- .nv.info.triton_poi_fused_add_convolution_49 --------------------------
	.section	.nv.info.triton_poi_fused_add_convolution_49,"",@"SHT_CUDA_INFO"
	.sectionflags	@""
	.align	4


	//----- nvinfo : EIATTR_CUDA_API_VERSION
	.align		4
        /*0000*/ 	.byte	0x04, 0x37
        /*0002*/ 	.short	(.L_9 - .L_8)
.L_8:
        /*0004*/ 	.word	0x0000007c


	//----- nvinfo : EIATTR_KPARAM_INFO
	.align		4
.L_9:
        /*0008*/ 	.byte	0x04, 0x17
        /*000a*/ 	.short	(.L_11 - .L_10)
.L_10:
        /*000c*/ 	.word	0x00000000
        /*0010*/ 	.short	0x0005
        /*0012*/ 	.short	0x0028
        /*0014*/ 	.byte	0x00, 0xf0, 0x11, 0x00


	//----- nvinfo : EIATTR_KPARAM_INFO
	.align		4
.L_11:
        /*0018*/ 	.byte	0x04, 0x17
        /*001a*/ 	.short	(.L_13 - .L_12)
.L_12:
        /*001c*/ 	.word	0x00000000
        /*0020*/ 	.short	0x0004
        /*0022*/ 	.short	0x0020
        /*0024*/ 	.byte	0x00, 0xf4, 0x21, 0x00


	//----- nvinfo : EIATTR_KPARAM_INFO
	.align		4
.L_13:
        /*0028*/ 	.byte	0x04, 0x17
        /*002a*/ 	.short	(.L_15 - .L_14)
.L_14:
        /*002c*/ 	.word	0x00000000
        /*0030*/ 	.short	0x0003
        /*0032*/ 	.short	0x0018
        /*0034*/ 	.byte	0x00, 0xf4, 0x21, 0x00


	//----- nvinfo : EIATTR_KPARAM_INFO
	.align		4
.L_15:
        /*0038*/ 	.byte	0x04, 0x17
        /*003a*/ 	.short	(.L_17 - .L_16)
.L_16:
        /*003c*/ 	.word	0x00000000
        /*0040*/ 	.short	0x0002
        /*0042*/ 	.short	0x0010
        /*0044*/ 	.byte	0x00, 0xf4, 0x21, 0x00


	//----- nvinfo : EIATTR_KPARAM_INFO
	.align		4
.L_17:
        /*0048*/ 	.byte	0x04, 0x17
        /*004a*/ 	.short	(.L_19 - .L_18)
.L_18:
        /*004c*/ 	.word	0x00000000
        /*0050*/ 	.short	0x0001
        /*0052*/ 	.short	0x0008
        /*0054*/ 	.byte	0x00, 0xf4, 0x21, 0x00


	//----- nvinfo : EIATTR_KPARAM_INFO
	.align		4
.L_19:
        /*0058*/ 	.byte	0x04, 0x17
        /*005a*/ 	.short	(.L_21 - .L_20)
.L_20:
        /*005c*/ 	.word	0x00000000
        /*0060*/ 	.short	0x0000
        /*0062*/ 	.short	0x0000
        /*0064*/ 	.byte	0x00, 0xf4, 0x21, 0x00


	//----- nvinfo : EIATTR_SPARSE_MMA_MASK
	.align		4
.L_21:
        /*0068*/ 	.byte	0x03, 0x50
        /*006a*/ 	.short	0x0000


	//----- nvinfo : EIATTR_MAXREG_COUNT
	.align		4
        /*006c*/ 	.byte	0x03, 0x1b
        /*006e*/ 	.short	0x00ff


	//----- nvinfo : EIATTR_EXIT_INSTR_OFFSETS
	.align		4
        /*0070*/ 	.byte	0x04, 0x1c
        /*0072*/ 	.short	(.L_23 - .L_22)


	//   ....[0]....
.L_22:
        /*0074*/ 	.word	0x00000240


	//----- nvinfo : EIATTR_REQNTID
	.align		4
.L_23:
        /*0078*/ 	.byte	0x04, 0x10
        /*007a*/ 	.short	(.L_25 - .L_24)
.L_24:
        /*007c*/ 	.word	0x00000080
        /*0080*/ 	.word	0x00000001
        /*0084*/ 	.word	0x00000001


	//----- nvinfo : EIATTR_CBANK_PARAM_SIZE
	.align		4
.L_25:
        /*0088*/ 	.byte	0x03, 0x19
        /*008a*/ 	.short	0x002c


	//----- nvinfo : EIATTR_PARAM_CBANK
	.align		4
        /*008c*/ 	.byte	0x04, 0x0a
        /*008e*/ 	.short	(.L_27 - .L_26)
	.align		4
.L_26:
        /*0090*/ 	.word	index@(.nv.constant0.triton_poi_fused_add_convolution_49)
        /*0094*/ 	.short	0x0210
        /*0096*/ 	.short	0x002c


	//----- nvinfo : EIATTR_SW_WAR
	.align		4
.L_27:
        /*0098*/ 	.byte	0x04, 0x36
        /*009a*/ 	.short	(.L_29 - .L_28)
.L_28:
        /*009c*/ 	.word	0x00000008
.L_29:


//--------------------- .nv.callgraph             --------------------------
	.section	.nv.callgraph,"",@"SHT_CUDA_CALLGRAPH"
	.align	4
	.sectionentsize	8
	.align		4
        /*0000*/ 	.word	0x00000000
	.align		4
        /*0004*/ 	.word	0xffffffff
	.align		4
        /*0008*/ 	.word	0x00000000
	.align		4
        /*000c*/ 	.word	0xfffffffe
	.align		4
        /*0010*/ 	.word	0x00000000
	.align		4
        /*0014*/ 	.word	0xfffffffd
	.align		4
        /*0018*/ 	.word	0x00000000
	.align		4
        /*001c*/ 	.word	0xfffffffc


//--------------------- .text.triton_poi_fused_add_convolution_49 --------------------------
	.section	.text.triton_poi_fused_add_convolution_49,"ax",@progbits
	.align	128
        .global         triton_poi_fused_add_convolution_49
        .type           triton_poi_fused_add_convolution_49,@function
        .size           triton_poi_fused_add_convolution_49,(.L_x_1 - triton_poi_fused_add_convolution_49)
        .other          triton_poi_fused_add_convolution_49,@"STO_CUDA_ENTRY STV_DEFAULT"
triton_poi_fused_add_convolution_49:
.text.triton_poi_fused_add_convolution_49:
[----:B------:R-:W-:Y:S01]  /*0000*/  LDC R1, c[0x0][0x28] ;  /* 0x00000a00ff017b82 */ /* 0x000fe20000000800 */
[----:B------:R-:W1:Y:S07]  /*0010*/  S2R R0, SR_TID.X ;  /* 0x0000000000007919 */ /* 0x000e6e0000002100 */
[----:B------:R-:W2:Y:S01]  /*0020*/  LDC.64 R10, c[0x0][0x220] ;  /* 0x00008800ff0a7b82 */ /* 0x000ea20000000a00 */
[----:B------:R-:W-:Y:S01]  /*0030*/  ULDC.64 UR4, c[0x0][0x208] ;  /* 0x0000820000047ab9 */ /* 0x000fe20000000a00 */
[----:B------:R-:W3:Y:S06]  /*0040*/  S2R R13, SR_CTAID.X ;  /* 0x00000000000d7919 */ /* 0x000eec0000002500 */
[----:B------:R-:W4:Y:S08]  /*0050*/  LDC.64 R6, c[0x0][0x228] ;  /* 0x00008a00ff067b82 */ /* 0x000f300000000a00 */
[----:B------:R-:W5:Y:S08]  /*0060*/  LDC.64 R8, c[0x0][0x218] ;  /* 0x00008600ff087b82 */ /* 0x000f700000000a00 */
[----:B------:R-:W4:Y:S01]  /*0070*/  LDC.64 R2, c[0x0][0x230] ;  /* 0x00008c00ff027b82 */ /* 0x000f220000000a00 */
[----:B-1----:R-:W-:-:S07]  /*0080*/  SHF.L.U32 R0, R0, 0x1, RZ ;  /* 0x0000000100007819 */ /* 0x002fce00000006ff */
[----:B------:R-:W1:Y:S01]  /*0090*/  LDC.64 R4, c[0x0][0x210] ;  /* 0x00008400ff047b82 */ /* 0x000e620000000a00 */
[----:B------:R-:W-:Y:S02]  /*00a0*/  LOP3.LUT R0, R0, 0xfe, RZ, 0xc0, !PT ;  /* 0x000000fe00007812 */ /* 0x000fe400078ec0ff */
[----:B---3--:R-:W-:Y:S02]  /*00b0*/  SHF.R.S32.HI R12, RZ, 0x17, R13 ;  /* 0x00000017ff0c7819 */ /* 0x008fe4000001140d */
[----:B------:R-:W-:Y:S02]  /*00c0*/  LEA R13, R13, R0, 0x8 ;  /* 0x000000000d0d7211 */ /* 0x000fe400078e40ff */
[----:B------:R-:W-:-:S03]  /*00d0*/  SGXT R0, R12, 0x1 ;  /* 0x000000010c00781a */ /* 0x000fc60000000200 */
[----:B--2---:R-:W-:Y:S01]  /*00e0*/  IMAD.WIDE R10, R13, 0x4, R10 ;  /* 0x000000040d0a7825 */ /* 0x004fe200078e020a */
[----:B------:R-:W-:-:S03]  /*00f0*/  LEA.HI R0, R0, R13, RZ, 0x2 ;  /* 0x0000000d00007211 */ /* 0x000fc600078f10ff */
[C---:B0---4-:R-:W-:Y:S01]  /*0100*/  IMAD.WIDE R2, R13.reuse, 0x4, R2 ;  /* 0x000000040d027825 */ /* 0x051fe200078e0202 */
[----:B------:R-:W-:Y:S01]  /*0110*/  LOP3.LUT R0, R0, 0xfffffffc, RZ, 0xc0, !PT ;  /* 0xfffffffc00007812 */ /* 0x000fe200078ec0ff */
[----:B------:R-:W2:Y:S03]  /*0120*/  LDG.E.64 R10, desc[UR4][R10.64] ;  /* 0x000000040a0a7981 */ /* 0x000ea6000c1e1b00 */
[----:B------:R-:W-:Y:S01]  /*0130*/  IADD3 R15, R13, -R0, RZ ;  /* 0x800000000d0f7210 */ /* 0x000fe20007ffe0ff */
[----:B------:R-:W3:Y:S01]  /*0140*/  LDG.E.64 R2, desc[UR4][R2.64] ;  /* 0x0000000402027981 */ /* 0x000ee2000c1e1b00 */
[----:B-1----:R-:W-:-:S04]  /*0150*/  IMAD.WIDE R4, R13, 0x4, R4 ;  /* 0x000000040d047825 */ /* 0x002fc800078e0204 */
[C---:B------:R-:W-:Y:S01]  /*0160*/  IMAD.WIDE R6, R15.reuse, 0x4, R6 ;  /* 0x000000040f067825 */ /* 0x040fe200078e0206 */
[----:B------:R-:W4:Y:S03]  /*0170*/  LDG.E.64 R12, desc[UR4][R4.64] ;  /* 0x00000004040c7981 */ /* 0x000f26000c1e1b00 */
[----:B-----5:R-:W-:Y:S02]  /*0180*/  IMAD.WIDE R8, R15, 0x4, R8 ;  /* 0x000000040f087825 */ /* 0x020fe400078e0208 */
[----:B------:R-:W2:Y:S04]  /*0190*/  LDG.E.EL.64 R6, desc[UR4][R6.64] ;  /* 0x0000000406067981 */ /* 0x000ea8000c2e1b00 */
[----:B------:R-:W4:Y:S01]  /*01a0*/  LDG.E.EL.64 R8, desc[UR4][R8.64] ;  /* 0x0000000408087981 */ /* 0x000f22000c2e1b00 */
[----:B--2---:R-:W-:Y:S01]  /*01b0*/  FADD R15, R10, R6 ;  /* 0x000000060a0f7221 */ /* 0x004fe20000000000 */
[----:B------:R-:W-:Y:S01]  /*01c0*/  FADD R0, R11, R7 ;  /* 0x000000070b007221 */ /* 0x000fe20000000000 */
[----:B----4-:R-:W-:Y:S01]  /*01d0*/  FADD R12, R12, R8 ;  /* 0x000000080c0c7221 */ /* 0x010fe20000000000 */
[----:B------:R-:W-:Y:S01]  /*01e0*/  FADD R13, R13, R9 ;  /* 0x000000090d0d7221 */ /* 0x000fe20000000000 */
[----:B---3--:R-:W-:Y:S01]  /*01f0*/  FADD R15, R2, R15 ;  /* 0x0000000f020f7221 */ /* 0x008fe20000000000 */
[----:B------:R-:W-:-:S03]  /*0200*/  FADD R0, R3, R0 ;  /* 0x0000000003007221 */ /* 0x000fc60000000000 */
[----:B------:R-:W-:Y:S01]  /*0210*/  FADD R12, R12, R15 ;  /* 0x0000000f0c0c7221 */ /* 0x000fe20000000000 */
[----:B------:R-:W-:-:S05]  /*0220*/  FADD R13, R13, R0 ;  /* 0x000000000d0d7221 */ /* 0x000fca0000000000 */
[----:B------:R-:W-:Y:S01]  /*0230*/  STG.E.64 desc[UR4][R4.64], R12 ;  /* 0x0000000c04007986 */ /* 0x000fe2000c101b04 */
[----:B------:R-:W-:Y:S05]  /*0240*/  EXIT ;  /* 0x000000000000794d */ /* 0x000fea0003800000 */
.L_x_0:
[----:B------:R-:W-:-:S00]  /*0250*/  BRA `(.L_x_0) ;  /* 0xfffffffc00fc7947 */ /* 0x000fc0000383ffff */
[----:B------:R-:W-:-:S00]  /*0260*/  NOP ;  /* 0x0000000000007918 */ /* 0x000fc00000000000 */
        /* <DEDUP_REMOVED lines=9> */
.L_x_1:


//--------------------- .nv.constant0.triton_poi_fused_add_convolution_49 --------------------------
	.section	.nv.constant0.triton_poi_fused_add_convolution_49,"a",@progbits
	.sectionflags	@""
	.align	4
.nv.constant0.triton_poi_fused_add_convolution_49:
	.zero		572
